//
// Generated by NVIDIA NVVM Compiler
//
// Compiler Build ID: CL-36424714
// Cuda compilation tools, release 13.0, V13.0.88
// Based on NVVM 20.0.0
//

.version 9.0
.target sm_100
.address_size 64

	// .globl	_Z17sumScanMultiBlockPiS_ii
// _ZZ17sumScanMultiBlockPiS_iiE4scan has been demoted

.visible .entry _Z17sumScanMultiBlockPiS_ii(
	.param .u64 .ptr .align 1 _Z17sumScanMultiBlockPiS_ii_param_0,
	.param .u64 .ptr .align 1 _Z17sumScanMultiBlockPiS_ii_param_1,
	.param .u32 _Z17sumScanMultiBlockPiS_ii_param_2,
	.param .u32 _Z17sumScanMultiBlockPiS_ii_param_3
)
{
	.reg .pred 	%p<6>;
	.reg .b32 	%r<37>;
	.reg .b64 	%rd<9>;
	// demoted variable
	.shared .align 4 .b8 _ZZ17sumScanMultiBlockPiS_iiE4scan[4096];
	ld.param.u64 	%rd2, [_Z17sumScanMultiBlockPiS_ii_param_0];
	ld.param.u64 	%rd1, [_Z17sumScanMultiBlockPiS_ii_param_1];
	ld.param.u32 	%r15, [_Z17sumScanMultiBlockPiS_ii_param_2];
	cvta.to.global.u64 	%rd3, %rd2;
	mov.u32 	%r16, %tid.y;
	mov.u32 	%r1, %tid.x;
	mov.u32 	%r17, %ntid.y;
	mov.u32 	%r18, %ntid.x;
	mov.u32 	%r19, %ctaid.x;
	mov.u32 	%r20, %ctaid.y;
	shl.b32 	%r21, %r16, 5;
	mad.lo.s32 	%r22, %r19, %r17, %r16;
	mad.lo.s32 	%r23, %r20, %r18, %r1;
	mad.lo.s32 	%r2, %r15, %r23, %r22;
	mul.wide.s32 	%rd4, %r2, 4;
	add.s64 	%rd5, %rd3, %rd4;
	ld.global.u32 	%r33, [%rd5];
	add.s32 	%r24, %r21, %r1;
	shl.b32 	%r25, %r24, 2;
	mov.u32 	%r26, _ZZ17sumScanMultiBlockPiS_iiE4scan;
	add.s32 	%r4, %r26, %r25;
	st.volatile.shared.u32 	[%r4], %r33;
	setp.eq.s32 	%p1, %r1, 0;
	@%p1 bra 	$L__BB0_2;
	ld.volatile.shared.u32 	%r27, [%r4+-4];
	add.s32 	%r33, %r27, %r33;
$L__BB0_2:
	st.volatile.shared.u32 	[%r4], %r33;
	setp.lt.u32 	%p2, %r1, 2;
	@%p2 bra 	$L__BB0_4;
	ld.volatile.shared.u32 	%r28, [%r4+-8];
	add.s32 	%r33, %r28, %r33;
$L__BB0_4:
	st.volatile.shared.u32 	[%r4], %r33;
	setp.lt.u32 	%p3, %r1, 4;
	@%p3 bra 	$L__BB0_6;
	ld.volatile.shared.u32 	%r29, [%r4+-16];
	add.s32 	%r33, %r29, %r33;
$L__BB0_6:
	st.volatile.shared.u32 	[%r4], %r33;
	setp.lt.u32 	%p4, %r1, 8;
	@%p4 bra 	$L__BB0_8;
	ld.volatile.shared.u32 	%r30, [%r4+-32];
	add.s32 	%r33, %r30, %r33;
$L__BB0_8:
	st.volatile.shared.u32 	[%r4], %r33;
	setp.lt.u32 	%p5, %r1, 16;
	@%p5 bra 	$L__BB0_10;
	ld.volatile.shared.u32 	%r31, [%r4+-64];
	add.s32 	%r33, %r31, %r33;
$L__BB0_10:
	st.volatile.shared.u32 	[%r4], %r33;
	cvta.to.global.u64 	%rd6, %rd1;
	add.s64 	%rd8, %rd6, %rd4;
	st.global.u32 	[%rd8], %r33;
	ret;

}


// ===== COMPILED SASS (sm_100) =====

	.target	sm_100

	.elftype	@"ET_EXEC"


//--------------------- .note.nv.tkinfo           --------------------------
	.section	.note.nv.tkinfo,"",@"SHT_NOTE"
	.sectionflags	@"SHF_NOTE_NV_TKINFO"
	.tkinfo
        /*0018*/ 	.word	0x00000002
        /*0030*/ 	.string	""
        /*0030*/ 	.string	"ptxas"
        /*0030*/ 	.string	"Cuda compilation tools, release 13.0, V13.0.88"
        /*0030*/ 	.string	"Build cuda_13.0.r13.0/compiler.36424714_0"
        /*0030*/ 	.string	"-arch sm_100 -m 64 "



//--------------------- .note.nv.cuinfo           --------------------------
	.section	.note.nv.cuinfo,"",@"SHT_NOTE"
	.sectionflags	@"SHF_NOTE_NV_CUINFO"
        /*0018*/ 	.short	0x0002
        /*001a*/ 	.short	0x0064
        /*001c*/ 	.short	0x0082
	.zero		2


//--------------------- .nv.info                  --------------------------
	.section	.nv.info,"",@"SHT_CUDA_INFO"
	.align	4


	//----- nvinfo : EIATTR_REGCOUNT
	.align		4
        /*0000*/ 	.byte	0x04, 0x2f
        /*0002*/ 	.short	(.L_1 - .L_0)
	.align		4
.L_0:
        /*0004*/ 	.word	index@(_Z17sumScanMultiBlockPiS_ii)
        /*0008*/ 	.word	0x0000000c


	//----- nvinfo : EIATTR_FRAME_SIZE
	.align		4
.L_1:
        /*000c*/ 	.byte	0x04, 0x11
        /*000e*/ 	.short	(.L_3 - .L_2)
	.align		4
.L_2:
        /*0010*/ 	.word	index@(_Z17sumScanMultiBlockPiS_ii)
        /*0014*/ 	.word	0x00000000


	//----- nvinfo : EIATTR_MIN_STACK_SIZE
	.align		4
.L_3:
        /*0018*/ 	.byte	0x04, 0x12
        /*001a*/ 	.short	(.L_5 - .L_4)
	.align		4
.L_4:
        /*001c*/ 	.word	index@(_Z17sumScanMultiBlockPiS_ii)
        /*0020*/ 	.word	0x00000000
.L_5:


//--------------------- .nv.compat                --------------------------
	.section	.nv.compat,"",@"SHT_CUDA_COMPAT_INFO"
	.align	4
        /*0000*/ 	.byte	0x02, 0x09, 0x00, 0x00, 0x02, 0x02, 0x01, 0x00, 0x02, 0x05, 0x05, 0x00, 0x03, 0x07, 0x01, 0x01
        /*0010*/ 	.byte	0x02, 0x03, 0x00, 0x00, 0x02, 0x06, 0x01, 0x00, 0x04, 0x0b, 0x08, 0x00, 0x09, 0x00, 0x00, 0x00
        /*0020*/ 	.byte	0x00, 0x00, 0x00, 0x00


//--------------------- .nv.info._Z17sumScanMultiBlockPiS_ii --------------------------
	.section	.nv.info._Z17sumScanMultiBlockPiS_ii,"",@"SHT_CUDA_INFO"
	.sectionflags	@""
	.align	4


	//----- nvinfo : EIATTR_CUDA_API_VERSION
	.align		4
        /*0000*/ 	.byte	0x04, 0x37
        /*0002*/ 	.short	(.L_7 - .L_6)
.L_6:
        /*0004*/ 	.word	0x00000082


	//----- nvinfo : EIATTR_KPARAM_INFO
	.align		4
.L_7:
        /*0008*/ 	.byte	0x04, 0x17
        /*000a*/ 	.short	(.L_9 - .L_8)
.L_8:
        /*000c*/ 	.word	0x00000000
        /*0010*/ 	.short	0x0003
        /*0012*/ 	.short	0x0014
        /*0014*/ 	.byte	0x00, 0xf0, 0x11, 0x00


	//----- nvinfo : EIATTR_KPARAM_INFO
	.align		4
.L_9:
        /*0018*/ 	.byte	0x04, 0x17
        /*001a*/ 	.short	(.L_11 - .L_10)
.L_10:
        /*001c*/ 	.word	0x00000000
        /*0020*/ 	.short	0x0002
        /*0022*/ 	.short	0x0010
        /*0024*/ 	.byte	0x00, 0xf0, 0x11, 0x00


	//----- nvinfo : EIATTR_KPARAM_INFO
	.align		4
.L_11:
        /*0028*/ 	.byte	0x04, 0x17
        /*002a*/ 	.short	(.L_13 - .L_12)
.L_12:
        /*002c*/ 	.word	0x00000000
        /*0030*/ 	.short	0x0001
        /*0032*/ 	.short	0x0008
        /*0034*/ 	.byte	0x00, 0xf5, 0x21, 0x00


	//----- nvinfo : EIATTR_KPARAM_INFO
	.align		4
.L_13:
        /*0038*/ 	.byte	0x04, 0x17
        /*003a*/ 	.short	(.L_15 - .L_14)
.L_14:
        /*003c*/ 	.word	0x00000000
        /*0040*/ 	.short	0x0000
        /*0042*/ 	.short	0x0000
        /*0044*/ 	.byte	0x00, 0xf5, 0x21, 0x00


	//----- nvinfo : EIATTR_SPARSE_MMA_MASK
	.align		4
.L_15:
        /*0048*/ 	.byte	0x03, 0x50
        /*004a*/ 	.short	0x0000


	//----- nvinfo : EIATTR_MAXREG_COUNT
	.align		4
        /*004c*/ 	.byte	0x03, 0x1b
        /*004e*/ 	.short	0x00ff


	//----- nvinfo : EIATTR_MERCURY_ISA_VERSION
	.align		4
        /*0050*/ 	.byte	0x03, 0x5f
        /*0052*/ 	.short	0x0101


	//----- nvinfo : EIATTR_VRC_CTA_INIT_COUNT
	.align		4
        /*0054*/ 	.byte	0x02, 0x4a
	.zero		1
	.zero		1


	//----- nvinfo : EIATTR_EXIT_INSTR_OFFSETS
	.align		4
        /*0058*/ 	.byte	0x04, 0x1c
        /*005a*/ 	.short	(.L_17 - .L_16)


	//   ....[0]....
.L_16:
        /*005c*/ 	.word	0x000002c0


	//----- nvinfo : EIATTR_CBANK_PARAM_SIZE
	.align		4
.L_17:
        /*0060*/ 	.byte	0x03, 0x19
        /*0062*/ 	.short	0x0018


	//----- nvinfo : EIATTR_PARAM_CBANK
	.align		4
        /*0064*/ 	.byte	0x04, 0x0a
        /*0066*/ 	.short	(.L_19 - .L_18)
	.align		4
.L_18:
        /*0068*/ 	.word	index@(.nv.constant0._Z17sumScanMultiBlockPiS_ii)
        /*006c*/ 	.short	0x0380
        /*006e*/ 	.short	0x0018


	//----- nvinfo : EIATTR_SW_WAR
	.align		4
.L_19:
        /*0070*/ 	.byte	0x04, 0x36
        /*0072*/ 	.short	(.L_21 - .L_20)
.L_20:
        /*0074*/ 	.word	0x00000008
.L_21:


//--------------------- .nv.callgraph             --------------------------
	.section	.nv.callgraph,"",@"SHT_CUDA_CALLGRAPH"
	.align	4
	.sectionentsize	8
	.align		4
        /*0000*/ 	.word	0x00000000
	.align		4
        /*0004*/ 	.word	0xffffffff
	.align		4
        /*0008*/ 	.word	0x00000000
	.align		4
        /*000c*/ 	.word	0xfffffffe
	.align		4
        /*0010*/ 	.word	0x00000000
	.align		4
        /*0014*/ 	.word	0xfffffffd
	.align		4
        /*0018*/ 	.word	0x00000000
	.align		4
        /*001c*/ 	.word	0xfffffffc


//--------------------- .text._Z17sumScanMultiBlockPiS_ii --------------------------
	.section	.text._Z17sumScanMultiBlockPiS_ii,"ax",@progbits
	.align	128
        .global         _Z17sumScanMultiBlockPiS_ii
        .type           _Z17sumScanMultiBlockPiS_ii,@function
        .size           _Z17sumScanMultiBlockPiS_ii,(.L_x_1 - _Z17sumScanMultiBlockPiS_ii)
        .other          _Z17sumScanMultiBlockPiS_ii,@"STO_CUDA_ENTRY STV_DEFAULT"
_Z17sumScanMultiBlockPiS_ii:
.text._Z17sumScanMultiBlockPiS_ii:
[----:B------:R-:W-:Y:S01]  /*0000*/  LDC R1, c[0x0][0x37c] ;  /* 0x0000df00ff017b82 */ /* 0x000fe20000000800 */
[----:B------:R-:W0:Y:S01]  /*0010*/  S2R R4, SR_TID.Y ;  /* 0x0000000000047919 */ /* 0x000e220000002200 */
[----:B------:R-:W0:Y:S06]  /*0020*/  LDCU UR4, c[0x0][0x364] ;  /* 0x00006c80ff0477ac */ /* 0x000e2c0008000800 */
[----:B------:R-:W1:Y:S01]  /*0030*/  LDC.64 R2, c[0x0][0x380] ;  /* 0x0000e000ff027b82 */ /* 0x000e620000000a00 */
[----:B------:R-:W0:Y:S01]  /*0040*/  S2R R5, SR_CTAID.X ;  /* 0x0000000000057919 */ /* 0x000e220000002500 */
[----:B------:R-:W2:Y:S01]  /*0050*/  LDCU UR5, c[0x0][0x360] ;  /* 0x00006c00ff0577ac */ /* 0x000ea20008000800 */
[----:B------:R-:W2:Y:S01]  /*0060*/  S2R R9, SR_TID.X ;  /* 0x0000000000097919 */ /* 0x000ea20000002100 */
[----:B------:R-:W3:Y:S01]  /*0070*/  LDCU UR8, c[0x0][0x390] ;  /* 0x00007200ff0877ac */ /* 0x000ee20008000800 */
[----:B------:R-:W2:Y:S01]  /*0080*/  S2R R6, SR_CTAID.Y ;  /* 0x0000000000067919 */ /* 0x000ea20000002600 */
[----:B------:R-:W4:Y:S01]  /*0090*/  LDCU.64 UR6, c[0x0][0x358] ;  /* 0x00006b00ff0677ac */ /* 0x000f220008000a00 */
[----:B0-----:R-:W-:-:S02]  /*00a0*/  IMAD R0, R5, UR4, R4 ;  /* 0x0000000405007c24 */ /* 0x001fc4000f8e0204 */
[----:B--2---:R-:W-:-:S04]  /*00b0*/  IMAD R5, R6, UR5, R9 ;  /* 0x0000000506057c24 */ /* 0x004fc8000f8e0209 */
[----:B---3--:R-:W-:-:S04]  /*00c0*/  IMAD R5, R5, UR8, R0 ;  /* 0x0000000805057c24 */ /* 0x008fc8000f8e0200 */
[----:B-1----:R-:W-:-:S05]  /*00d0*/  IMAD.WIDE R2, R5, 0x4, R2 ;  /* 0x0000000405027825 */ /* 0x002fca00078e0202 */
[----:B----4-:R-:W2:Y:S01]  /*00e0*/  LDG.E R7, desc[UR6][R2.64] ;  /* 0x0000000602077981 */ /* 0x010ea2000c1e1900 */
[----:B------:R-:W0:Y:S01]  /*00f0*/  S2UR UR5, SR_CgaCtaId ;  /* 0x00000000000579c3 */ /* 0x000e220000008800 */
[----:B------:R-:W-:Y:S01]  /*0100*/  UMOV UR4, 0x400 ;  /* 0x0000040000047882 */ /* 0x000fe20000000000 */
[C---:B------:R-:W-:Y:S01]  /*0110*/  ISETP.NE.AND P0, PT, R9.reuse, RZ, PT ;  /* 0x000000ff0900720c */ /* 0x040fe20003f05270 */
[----:B------:R-:W-:Y:S01]  /*0120*/  IMAD R0, R4, 0x20, R9 ;  /* 0x0000002004007824 */ /* 0x000fe200078e0209 */
[----:B------:R-:W-:Y:S01]  /*0130*/  ISETP.GE.U32.AND P1, PT, R9, 0x2, PT ;  /* 0x000000020900780c */ /* 0x000fe20003f26070 */
[----:B0-----:R-:W-:-:S06]  /*0140*/  ULEA UR4, UR5, UR4, 0x18 ;  /* 0x0000000405047291 */ /* 0x001fcc000f8ec0ff */
[----:B------:R-:W-:-:S05]  /*0150*/  LEA R0, R0, UR4, 0x2 ;  /* 0x0000000400007c11 */ /* 0x000fca000f8e10ff */
[----:B--2---:R-:W-:Y:S04]  /*0160*/  STS [R0], R7 ;  /* 0x0000000700007388 */ /* 0x004fe80000000800 */
[----:B------:R-:W0:Y:S02]  /*0170*/  @P0 LDS R4, [R0+-0x4] ;  /* 0xfffffc0000040984 */ /* 0x000e240000000800 */
[----:B0-----:R-:W-:Y:S01]  /*0180*/  @P0 IMAD.IADD R7, R7, 0x1, R4 ;  /* 0x0000000107070824 */ /* 0x001fe200078e0204 */
[----:B------:R-:W-:-:S04]  /*0190*/  ISETP.GE.U32.AND P0, PT, R9, 0x4, PT ;  /* 0x000000040900780c */ /* 0x000fc80003f06070 */
[----:B------:R-:W-:Y:S04]  /*01a0*/  STS [R0], R7 ;  /* 0x0000000700007388 */ /* 0x000fe80000000800 */
[----:B------:R-:W0:Y:S02]  /*01b0*/  @P1 LDS R2, [R0+-0x8] ;  /* 0xfffff80000021984 */ /* 0x000e240000000800 */
[----:B0-----:R-:W-:Y:S02]  /*01c0*/  @P1 IADD3 R7, PT, PT, R7, R2, RZ ;  /* 0x0000000207071210 */ /* 0x001fe40007ffe0ff */
[----:B------:R-:W-:-:S03]  /*01d0*/  ISETP.GE.U32.AND P1, PT, R9, 0x8, PT ;  /* 0x000000080900780c */ /* 0x000fc60003f26070 */
[----:B------:R-:W-:Y:S04]  /*01e0*/  STS [R0], R7 ;  /* 0x0000000700007388 */ /* 0x000fe80000000800 */
[----:B------:R-:W0:Y:S02]  /*01f0*/  @P0 LDS R2, [R0+-0x10] ;  /* 0xfffff00000020984 */ /* 0x000e240000000800 */
[----:B0-----:R-:W-:Y:S01]  /*0200*/  @P0 IMAD.IADD R7, R7, 0x1, R2 ;  /* 0x0000000107070824 */ /* 0x001fe200078e0202 */
[----:B------:R-:W-:-:S04]  /*0210*/  ISETP.GE.U32.AND P0, PT, R9, 0x10, PT ;  /* 0x000000100900780c */ /* 0x000fc80003f06070 */
[----:B------:R-:W-:Y:S04]  /*0220*/  STS [R0], R7 ;  /* 0x0000000700007388 */ /* 0x000fe80000000800 */
[----:B------:R-:W0:Y:S02]  /*0230*/  @P1 LDS R2, [R0+-0x20] ;  /* 0xffffe00000021984 */ /* 0x000e240000000800 */
[----:B0-----:R-:W-:Y:S02]  /*0240*/  @P1 IADD3 R7, PT, PT, R7, R2, RZ ;  /* 0x0000000207071210 */ /* 0x001fe40007ffe0ff */
[----:B------:R-:W0:Y:S03]  /*0250*/  LDC.64 R2, c[0x0][0x388] ;  /* 0x0000e200ff027b82 */ /* 0x000e260000000a00 */
[----:B------:R-:W-:Y:S04]  /*0260*/  STS [R0], R7 ;  /* 0x0000000700007388 */ /* 0x000fe80000000800 */
[----:B------:R-:W1:Y:S01]  /*0270*/  @P0 LDS R4, [R0+-0x40] ;  /* 0xffffc00000040984 */ /* 0x000e620000000800 */
[----:B0-----:R-:W-:Y:S01]  /*0280*/  IMAD.WIDE R2, R5, 0x4, R2 ;  /* 0x0000000405027825 */ /* 0x001fe200078e0202 */
[----:B-1----:R-:W-:-:S05]  /*0290*/  @P0 IADD3 R7, PT, PT, R7, R4, RZ ;  /* 0x0000000407070210 */ /* 0x002fca0007ffe0ff */
[----:B------:R-:W-:Y:S04]  /*02a0*/  STS [R0], R7 ;  /* 0x0000000700007388 */ /* 0x000fe80000000800 */
[----:B------:R-:W-:Y:S01]  /*02b0*/  STG.E desc[UR6][R2.64], R7 ;  /* 0x0000000702007986 */ /* 0x000fe2000c101906 */
[----:B------:R-:W-:Y:S05]  /*02c0*/  EXIT ;  /* 0x000000000000794d */ /* 0x000fea0003800000 */
.L_x_0:
[----:B------:R-:W-:-:S00]  /*02d0*/  BRA `(.L_x_0) ;  /* 0xfffffffc00fc7947 */ /* 0x000fc0000383ffff */
[----:B------:R-:W-:-:S00]  /*02e0*/  NOP ;  /* 0x0000000000007918 */ /* 0x000fc00000000000 */
        /* <DEDUP_REMOVED lines=9> */
.L_x_1:


//--------------------- .nv.shared._Z17sumScanMultiBlockPiS_ii --------------------------
	.section	.nv.shared._Z17sumScanMultiBlockPiS_ii,"aw",@nobits
	.sectionflags	@""
	.align	4
.nv.shared._Z17sumScanMultiBlockPiS_ii:
	.zero		5120


//--------------------- .nv.shared.reserved.0     --------------------------
	.section	.nv.shared.reserved.0,"aw",@nobits
	.weak		__nv_reservedSMEM_offset_0_alias
	.size		__nv_reservedSMEM_offset_0_alias, 0, 64
	.other		__nv_reservedSMEM_offset_0_alias,@"STO_CUDA_RESERVED_SHARED STV_DEFAULT"
__nv_reservedSMEM_offset_0_alias:
	.zero		0
	.zero		64


//--------------------- .nv.constant0._Z17sumScanMultiBlockPiS_ii --------------------------
	.section	.nv.constant0._Z17sumScanMultiBlockPiS_ii,"a",@progbits
	.sectionflags	@""
	.align	4
.nv.constant0._Z17sumScanMultiBlockPiS_ii:
	.zero		920


//--------------------- SYMBOLS --------------------------

	.type		.nv.reservedSmem.offset0,@object
	.size		.nv.reservedSmem.offset0,0x4
	.type		.nv.reservedSmem.cap,@object
	.size		.nv.reservedSmem.cap,0x4
